//
// Generated by NVIDIA NVVM Compiler
//
// Compiler Build ID: CL-36424714
// Cuda compilation tools, release 13.0, V13.0.88
// Based on NVVM 20.0.0
//

.version 9.0
.target sm_100
.address_size 64

	// .globl	_Z14addArrayKernelPfS_S_i
.extern .func  (.param .b32 func_retval0) vprintf
(
	.param .b64 vprintf_param_0,
	.param .b64 vprintf_param_1
)
;
.global .align 1 .b8 $str[48] = {84, 104, 114, 101, 97, 100, 32, 37, 100, 32, 45, 32, 65, 91, 37, 100, 93, 32, 43, 32, 66, 91, 37, 100, 93, 32, 61, 32, 37, 46, 48, 102, 32, 43, 32, 37, 46, 48, 102, 32, 61, 32, 37, 46, 48, 102, 10};
.global .align 1 .b8 $str$1[40] = {98, 108, 111, 99, 107, 73, 100, 120, 32, 37, 100, 44, 32, 98, 108, 111, 99, 107, 68, 105, 109, 32, 37, 100, 44, 32, 116, 104, 114, 101, 97, 100, 73, 100, 120, 32, 37, 100, 10};

.visible .entry _Z14addArrayKernelPfS_S_i(
	.param .u64 .ptr .align 1 _Z14addArrayKernelPfS_S_i_param_0,
	.param .u64 .ptr .align 1 _Z14addArrayKernelPfS_S_i_param_1,
	.param .u64 .ptr .align 1 _Z14addArrayKernelPfS_S_i_param_2,
	.param .u32 _Z14addArrayKernelPfS_S_i_param_3
)
{
	.local .align 8 .b8 	__local_depot0[40];
	.reg .b64 	%SP;
	.reg .b64 	%SPL;
	.reg .pred 	%p<2>;
	.reg .b32 	%r<10>;
	.reg .b32 	%f<6>;
	.reg .b64 	%rd<17>;
	.reg .b64 	%fd<4>;

	mov.u64 	%SPL, __local_depot0;
	cvta.local.u64 	%SP, %SPL;
	ld.param.u64 	%rd1, [_Z14addArrayKernelPfS_S_i_param_0];
	ld.param.u64 	%rd2, [_Z14addArrayKernelPfS_S_i_param_1];
	ld.param.u64 	%rd3, [_Z14addArrayKernelPfS_S_i_param_2];
	ld.param.u32 	%r5, [_Z14addArrayKernelPfS_S_i_param_3];
	mov.u32 	%r1, %ctaid.x;
	mov.u32 	%r2, %ntid.x;
	mov.u32 	%r3, %tid.x;
	mad.lo.s32 	%r4, %r1, %r2, %r3;
	setp.ge.s32 	%p1, %r4, %r5;
	@%p1 bra 	$L__BB0_2;
	add.u64 	%rd4, %SP, 0;
	add.u64 	%rd5, %SPL, 0;
	cvta.to.global.u64 	%rd6, %rd1;
	cvta.to.global.u64 	%rd7, %rd2;
	cvta.to.global.u64 	%rd8, %rd3;
	mul.wide.s32 	%rd9, %r4, 4;
	add.s64 	%rd10, %rd6, %rd9;
	ld.global.f32 	%f1, [%rd10];
	add.s64 	%rd11, %rd7, %rd9;
	ld.global.f32 	%f2, [%rd11];
	add.f32 	%f3, %f1, %f2;
	add.s64 	%rd12, %rd8, %rd9;
	st.global.f32 	[%rd12], %f3;
	ld.global.f32 	%f4, [%rd10];
	cvt.f64.f32 	%fd1, %f4;
	ld.global.f32 	%f5, [%rd11];
	cvt.f64.f32 	%fd2, %f5;
	cvt.f64.f32 	%fd3, %f3;
	st.local.v2.u32 	[%rd5], {%r4, %r4};
	st.local.u32 	[%rd5+8], %r4;
	st.local.f64 	[%rd5+16], %fd1;
	st.local.f64 	[%rd5+24], %fd2;
	st.local.f64 	[%rd5+32], %fd3;
	mov.u64 	%rd13, $str;
	cvta.global.u64 	%rd14, %rd13;
	{ // callseq 0, 0
	.param .b64 param0;
	st.param.b64 	[param0], %rd14;
	.param .b64 param1;
	st.param.b64 	[param1], %rd4;
	.param .b32 retval0;
	call.uni (retval0), 
	vprintf, 
	(
	param0, 
	param1
	);
	ld.param.b32 	%r6, [retval0];
	} // callseq 0
	st.local.v2.u32 	[%rd5], {%r1, %r2};
	st.local.u32 	[%rd5+8], %r3;
	mov.u64 	%rd15, $str$1;
	cvta.global.u64 	%rd16, %rd15;
	{ // callseq 1, 0
	.param .b64 param0;
	st.param.b64 	[param0], %rd16;
	.param .b64 param1;
	st.param.b64 	[param1], %rd4;
	.param .b32 retval0;
	call.uni (retval0), 
	vprintf, 
	(
	param0, 
	param1
	);
	ld.param.b32 	%r8, [retval0];
	} // callseq 1
$L__BB0_2:
	ret;

}


// ===== COMPILED SASS (sm_100) =====

	.target	sm_100

	.elftype	@"ET_EXEC"


//--------------------- .note.nv.tkinfo           --------------------------
	.section	.note.nv.tkinfo,"",@"SHT_NOTE"
	.sectionflags	@"SHF_NOTE_NV_TKINFO"
	.tkinfo
        /*0018*/ 	.word	0x00000002
        /*0030*/ 	.string	""
        /*0030*/ 	.string	"ptxas"
        /*0030*/ 	.string	"Cuda compilation tools, release 13.0, V13.0.88"
        /*0030*/ 	.string	"Build cuda_13.0.r13.0/compiler.36424714_0"
        /*0030*/ 	.string	"-arch sm_100 -m 64 "



//--------------------- .note.nv.cuinfo           --------------------------
	.section	.note.nv.cuinfo,"",@"SHT_NOTE"
	.sectionflags	@"SHF_NOTE_NV_CUINFO"
        /*0018*/ 	.short	0x0002
        /*001a*/ 	.short	0x0064
        /*001c*/ 	.short	0x0082
	.zero		2


//--------------------- .nv.info                  --------------------------
	.section	.nv.info,"",@"SHT_CUDA_INFO"
	.align	4


	//----- nvinfo : EIATTR_REGCOUNT
	.align		4
        /*0000*/ 	.byte	0x04, 0x2f
        /*0002*/ 	.short	(.L_3 - .L_2)
	.align		4
.L_2:
        /*0004*/ 	.word	index@(_Z14addArrayKernelPfS_S_i)
        /*0008*/ 	.word	0x0000001c


	//----- nvinfo : EIATTR_FRAME_SIZE
	.align		4
.L_3:
        /*000c*/ 	.byte	0x04, 0x11
        /*000e*/ 	.short	(.L_5 - .L_4)
	.align		4
.L_4:
        /*0010*/ 	.word	index@(_Z14addArrayKernelPfS_S_i)
        /*0014*/ 	.word	0x00000028


	//----- nvinfo : EIATTR_MIN_STACK_SIZE
	.align		4
.L_5:
        /*0018*/ 	.byte	0x04, 0x12
        /*001a*/ 	.short	(.L_7 - .L_6)
	.align		4
.L_6:
        /*001c*/ 	.word	index@(_Z14addArrayKernelPfS_S_i)
        /*0020*/ 	.word	0x00000028
.L_7:


//--------------------- .nv.compat                --------------------------
	.section	.nv.compat,"",@"SHT_CUDA_COMPAT_INFO"
	.align	4
        /*0000*/ 	.byte	0x02, 0x09, 0x00, 0x00, 0x02, 0x02, 0x01, 0x00, 0x02, 0x05, 0x05, 0x00, 0x03, 0x07, 0x01, 0x01
        /*0010*/ 	.byte	0x02, 0x03, 0x00, 0x00, 0x02, 0x06, 0x01, 0x00, 0x04, 0x0b, 0x08, 0x00, 0x09, 0x00, 0x00, 0x00
        /*0020*/ 	.byte	0x00, 0x00, 0x00, 0x00


//--------------------- .nv.info._Z14addArrayKernelPfS_S_i --------------------------
	.section	.nv.info._Z14addArrayKernelPfS_S_i,"",@"SHT_CUDA_INFO"
	.sectionflags	@""
	.align	4


	//----- nvinfo : EIATTR_CUDA_API_VERSION
	.align		4
        /*0000*/ 	.byte	0x04, 0x37
        /*0002*/ 	.short	(.L_9 - .L_8)
.L_8:
        /*0004*/ 	.word	0x00000082


	//----- nvinfo : EIATTR_KPARAM_INFO
	.align		4
.L_9:
        /*0008*/ 	.byte	0x04, 0x17
        /*000a*/ 	.short	(.L_11 - .L_10)
.L_10:
        /*000c*/ 	.word	0x00000000
        /*0010*/ 	.short	0x0003
        /*0012*/ 	.short	0x0018
        /*0014*/ 	.byte	0x00, 0xf0, 0x11, 0x00


	//----- nvinfo : EIATTR_KPARAM_INFO
	.align		4
.L_11:
        /*0018*/ 	.byte	0x04, 0x17
        /*001a*/ 	.short	(.L_13 - .L_12)
.L_12:
        /*001c*/ 	.word	0x00000000
        /*0020*/ 	.short	0x0002
        /*0022*/ 	.short	0x0010
        /*0024*/ 	.byte	0x00, 0xf5, 0x21, 0x00


	//----- nvinfo : EIATTR_KPARAM_INFO
	.align		4
.L_13:
        /*0028*/ 	.byte	0x04, 0x17
        /*002a*/ 	.short	(.L_15 - .L_14)
.L_14:
        /*002c*/ 	.word	0x00000000
        /*0030*/ 	.short	0x0001
        /*0032*/ 	.short	0x0008
        /*0034*/ 	.byte	0x00, 0xf5, 0x21, 0x00


	//----- nvinfo : EIATTR_KPARAM_INFO
	.align		4
.L_15:
        /*0038*/ 	.byte	0x04, 0x17
        /*003a*/ 	.short	(.L_17 - .L_16)
.L_16:
        /*003c*/ 	.word	0x00000000
        /*0040*/ 	.short	0x0000
        /*0042*/ 	.short	0x0000
        /*0044*/ 	.byte	0x00, 0xf5, 0x21, 0x00


	//----- nvinfo : EIATTR_SPARSE_MMA_MASK
	.align		4
.L_17:
        /*0048*/ 	.byte	0x03, 0x50
        /*004a*/ 	.short	0x0000


	//----- nvinfo : EIATTR_MAXREG_COUNT
	.align		4
        /*004c*/ 	.byte	0x03, 0x1b
        /*004e*/ 	.short	0x00ff


	//----- nvinfo : EIATTR_EXTERNS
	.align		4
        /*0050*/ 	.byte	0x04, 0x0f
        /*0052*/ 	.short	(.L_19 - .L_18)


	//   ....[0]....
	.align		4
.L_18:
        /*0054*/ 	.word	index@(vprintf)


	//----- nvinfo : EIATTR_MERCURY_ISA_VERSION
	.align		4
.L_19:
        /*0058*/ 	.byte	0x03, 0x5f
        /*005a*/ 	.short	0x0101


	//----- nvinfo : EIATTR_VRC_CTA_INIT_COUNT
	.align		4
        /*005c*/ 	.byte	0x02, 0x4a
	.zero		1
	.zero		1


	//----- nvinfo : EIATTR_SYSCALL_OFFSETS
	.align		4
        /*0060*/ 	.byte	0x04, 0x46
        /*0062*/ 	.short	(.L_21 - .L_20)


	//   ....[0]....
.L_20:
        /*0064*/ 	.word	0x000002b0


	//   ....[1]....
        /*0068*/ 	.word	0x00000350


	//----- nvinfo : EIATTR_EXIT_INSTR_OFFSETS
	.align		4
.L_21:
        /*006c*/ 	.byte	0x04, 0x1c
        /*006e*/ 	.short	(.L_23 - .L_22)


	//   ....[0]....
.L_22:
        /*0070*/ 	.word	0x000000c0


	//   ....[1]....
        /*0074*/ 	.word	0x00000360


	//----- nvinfo : EIATTR_CRS_STACK_SIZE
	.align		4
.L_23:
        /*0078*/ 	.byte	0x04, 0x1e
        /*007a*/ 	.short	(.L_25 - .L_24)
.L_24:
        /*007c*/ 	.word	0x00000000


	//----- nvinfo : EIATTR_CBANK_PARAM_SIZE
	.align		4
.L_25:
        /*0080*/ 	.byte	0x03, 0x19
        /*0082*/ 	.short	0x001c


	//----- nvinfo : EIATTR_PARAM_CBANK
	.align		4
        /*0084*/ 	.byte	0x04, 0x0a
        /*0086*/ 	.short	(.L_27 - .L_26)
	.align		4
.L_26:
        /*0088*/ 	.word	index@(.nv.constant0._Z14addArrayKernelPfS_S_i)
        /*008c*/ 	.short	0x0380
        /*008e*/ 	.short	0x001c


	//----- nvinfo : EIATTR_SW_WAR
	.align		4
.L_27:
        /*0090*/ 	.byte	0x04, 0x36
        /*0092*/ 	.short	(.L_29 - .L_28)
.L_28:
        /*0094*/ 	.word	0x00000008
.L_29:


//--------------------- .nv.callgraph             --------------------------
	.section	.nv.callgraph,"",@"SHT_CUDA_CALLGRAPH"
	.align	4
	.sectionentsize	8
	.align		4
        /*0000*/ 	.word	0x00000000
	.align		4
        /*0004*/ 	.word	0xffffffff
	.align		4
        /*0008*/ 	.word	index@(_Z14addArrayKernelPfS_S_i)
	.align		4
        /*000c*/ 	.word	index@(vprintf)
	.align		4
        /*0010*/ 	.word	0x00000000
	.align		4
        /*0014*/ 	.word	0xfffffffe
	.align		4
        /*0018*/ 	.word	0x00000000
	.align		4
        /*001c*/ 	.word	0xfffffffd
	.align		4
        /*0020*/ 	.word	0x00000000
	.align		4
        /*0024*/ 	.word	0xfffffffc


//--------------------- .nv.constant4             --------------------------
	.section	.nv.constant4,"a",@progbits
	.align	8
	.align		8
.nv.constant4:
        /*0000*/ 	.dword	vprintf
	.align		8
        /*0008*/ 	.dword	$str
	.align		8
        /*0010*/ 	.dword	$str$1


//--------------------- .text._Z14addArrayKernelPfS_S_i --------------------------
	.section	.text._Z14addArrayKernelPfS_S_i,"ax",@progbits
	.align	128
        .global         _Z14addArrayKernelPfS_S_i
        .type           _Z14addArrayKernelPfS_S_i,@function
        .size           _Z14addArrayKernelPfS_S_i,(.L_x_3 - _Z14addArrayKernelPfS_S_i)
        .other          _Z14addArrayKernelPfS_S_i,@"STO_CUDA_ENTRY STV_DEFAULT"
_Z14addArrayKernelPfS_S_i:
.text._Z14addArrayKernelPfS_S_i:
[----:B------:R-:W0:Y:S01]  /*0000*/  LDC R1, c[0x0][0x37c] ;  /* 0x0000df00ff017b82 */ /* 0x000e220000000800 */
[----:B------:R-:W1:Y:S01]  /*0010*/  S2R R2, SR_TID.X ;  /* 0x0000000000027919 */ /* 0x000e620000002100 */
[----:B------:R-:W2:Y:S06]  /*0020*/  LDCU UR5, c[0x0][0x2fc] ;  /* 0x00005f80ff0577ac */ /* 0x000eac0008000800 */
[----:B------:R-:W1:Y:S01]  /*0030*/  LDC R17, c[0x0][0x360] ;  /* 0x0000d800ff117b82 */ /* 0x000e620000000800 */
[----:B0-----:R-:W-:Y:S01]  /*0040*/  IADD3 R1, PT, PT, R1, -0x28, RZ ;  /* 0xffffffd801017810 */ /* 0x001fe20007ffe0ff */
[----:B------:R-:W1:Y:S01]  /*0050*/  S2R R16, SR_CTAID.X ;  /* 0x0000000000107919 */ /* 0x000e620000002500 */
[----:B------:R-:W0:Y:S01]  /*0060*/  LDCU UR6, c[0x0][0x398] ;  /* 0x00007300ff0677ac */ /* 0x000e220008000800 */
[----:B------:R-:W3:Y:S02]  /*0070*/  LDCU UR4, c[0x0][0x2f8] ;  /* 0x00005f00ff0477ac */ /* 0x000ee40008000800 */
[----:B---3--:R-:W-:-:S04]  /*0080*/  IADD3 R18, P1, PT, R1, UR4, RZ ;  /* 0x0000000401127c10 */ /* 0x008fc8000ff3e0ff */
[----:B--2---:R-:W-:Y:S01]  /*0090*/  IADD3.X R19, PT, PT, RZ, UR5, RZ, P1, !PT ;  /* 0x00000005ff137c10 */ /* 0x004fe20008ffe4ff */
[----:B-1----:R-:W-:-:S05]  /*00a0*/  IMAD R8, R16, R17, R2 ;  /* 0x0000001110087224 */ /* 0x002fca00078e0202 */
[----:B0-----:R-:W-:-:S13]  /*00b0*/  ISETP.GE.AND P0, PT, R8, UR6, PT ;  /* 0x0000000608007c0c */ /* 0x001fda000bf06270 */
[----:B------:R-:W-:Y:S05]  /*00c0*/  @P0 EXIT ;  /* 0x000000000000094d */ /* 0x000fea0003800000 */
[----:B------:R-:W0:Y:S01]  /*00d0*/  LDC.64 R4, c[0x0][0x380] ;  /* 0x0000e000ff047b82 */ /* 0x000e220000000a00 */
[----:B------:R-:W1:Y:S07]  /*00e0*/  LDCU.64 UR4, c[0x0][0x358] ;  /* 0x00006b00ff0477ac */ /* 0x000e6e0008000a00 */
[----:B------:R-:W2:Y:S08]  /*00f0*/  LDC.64 R6, c[0x0][0x388] ;  /* 0x0000e200ff067b82 */ /* 0x000eb00000000a00 */
[----:B------:R-:W3:Y:S01]  /*0100*/  LDC.64 R20, c[0x0][0x390] ;  /* 0x0000e400ff147b82 */ /* 0x000ee20000000a00 */
[----:B0-----:R-:W-:-:S05]  /*0110*/  IMAD.WIDE R4, R8, 0x4, R4 ;  /* 0x0000000408047825 */ /* 0x001fca00078e0204 */
[----:B-1----:R-:W4:Y:S01]  /*0120*/  LDG.E R0, desc[UR4][R4.64] ;  /* 0x0000000404007981 */ /* 0x002f22000c1e1900 */
[----:B--2---:R-:W-:-:S05]  /*0130*/  IMAD.WIDE R6, R8, 0x4, R6 ;  /* 0x0000000408067825 */ /* 0x004fca00078e0206 */
[----:B------:R-:W4:Y:S01]  /*0140*/  LDG.E R3, desc[UR4][R6.64] ;  /* 0x0000000406037981 */ /* 0x000f22000c1e1900 */
[----:B---3--:R-:W-:-:S04]  /*0150*/  IMAD.WIDE R20, R8, 0x4, R20 ;  /* 0x0000000408147825 */ /* 0x008fc800078e0214 */
[----:B----4-:R-:W-:-:S05]  /*0160*/  FADD R3, R0, R3 ;  /* 0x0000000300037221 */ /* 0x010fca0000000000 */
[----:B------:R0:W-:Y:S04]  /*0170*/  STG.E desc[UR4][R20.64], R3 ;  /* 0x0000000314007986 */ /* 0x0001e8000c101904 */
[----:B------:R-:W2:Y:S04]  /*0180*/  LDG.E R10, desc[UR4][R4.64] ;  /* 0x00000004040a7981 */ /* 0x000ea8000c1e1900 */
[----:B------:R1:W3:Y:S01]  /*0190*/  LDG.E R0, desc[UR4][R6.64] ;  /* 0x0000000406007981 */ /* 0x0002e2000c1e1900 */
[----:B------:R-:W4:Y:S01]  /*01a0*/  F2F.F64.F32 R14, R3 ;  /* 0x00000003000e7310 */ /* 0x000f220000201800 */
[----:B------:R-:W-:Y:S01]  /*01b0*/  IMAD.MOV.U32 R9, RZ, RZ, R8 ;  /* 0x000000ffff097224 */ /* 0x000fe200078e0008 */
[----:B------:R-:W-:Y:S01]  /*01c0*/  MOV R22, 0x0 ;  /* 0x0000000000167802 */ /* 0x000fe20000000f00 */
[----:B------:R0:W-:Y:S01]  /*01d0*/  STL [R1+0x8], R8 ;  /* 0x0000080801007387 */ /* 0x0001e20000100800 */
[----:B------:R-:W5:Y:S02]  /*01e0*/  LDCU.64 UR4, c[0x4][0x8] ;  /* 0x01000100ff0477ac */ /* 0x000f640008000a00 */
[----:B------:R0:W0:Y:S01]  /*01f0*/  LDC.64 R24, c[0x4][R22] ;  /* 0x0100000016187b82 */ /* 0x0000220000000a00 */
[----:B------:R0:W-:Y:S04]  /*0200*/  STL.64 [R1], R8 ;  /* 0x0000000801007387 */ /* 0x0001e80000100a00 */
[----:B----4-:R4:W-:Y:S01]  /*0210*/  STL.64 [R1+0x20], R14 ;  /* 0x0000200e01007387 */ /* 0x0109e20000100a00 */
[----:B-1----:R-:W-:Y:S01]  /*0220*/  MOV R6, R18 ;  /* 0x0000001200067202 */ /* 0x002fe20000000f00 */
[----:B------:R-:W-:Y:S01]  /*0230*/  IMAD.MOV.U32 R7, RZ, RZ, R19 ;  /* 0x000000ffff077224 */ /* 0x000fe200078e0013 */
[----:B-----5:R-:W-:Y:S01]  /*0240*/  MOV R4, UR4 ;  /* 0x0000000400047c02 */ /* 0x020fe20008000f00 */
[----:B------:R-:W-:Y:S01]  /*0250*/  IMAD.U32 R5, RZ, RZ, UR5 ;  /* 0x00000005ff057e24 */ /* 0x000fe2000f8e00ff */
[----:B--2---:R-:W1:Y:S08]  /*0260*/  F2F.F64.F32 R10, R10 ;  /* 0x0000000a000a7310 */ /* 0x004e700000201800 */
[----:B---3--:R-:W2:Y:S01]  /*0270*/  F2F.F64.F32 R12, R0 ;  /* 0x00000000000c7310 */ /* 0x008ea20000201800 */
[----:B-1----:R4:W-:Y:S04]  /*0280*/  STL.64 [R1+0x10], R10 ;  /* 0x0000100a01007387 */ /* 0x0029e80000100a00 */
[----:B0-2---:R4:W-:Y:S02]  /*0290*/  STL.64 [R1+0x18], R12 ;  /* 0x0000180c01007387 */ /* 0x0059e40000100a00 */
[----:B------:R-:W-:-:S07]  /*02a0*/  LEPC R20, `(.L_x_0) ;  /* 0x000000001014794e */ /* 0x000fce0000000000 */
[----:B----4-:R-:W-:Y:S05]  /*02b0*/  CALL.ABS.NOINC R24 ;  /* 0x0000000018007343 */ /* 0x010fea0003c00000 */
.L_x_0:
[----:B------:R0:W-:Y:S01]  /*02c0*/  STL.64 [R1], R16 ;  /* 0x0000001001007387 */ /* 0x0001e20000100a00 */
[----:B------:R-:W1:Y:S01]  /*02d0*/  LDC.64 R22, c[0x4][R22] ;  /* 0x0100000016167b82 */ /* 0x000e620000000a00 */
[----:B------:R-:W2:Y:S01]  /*02e0*/  LDCU.64 UR4, c[0x4][0x10] ;  /* 0x01000200ff0477ac */ /* 0x000ea20008000a00 */
[----:B------:R-:W-:Y:S01]  /*02f0*/  MOV R6, R18 ;  /* 0x0000001200067202 */ /* 0x000fe20000000f00 */
[----:B------:R0:W-:Y:S01]  /*0300*/  STL [R1+0x8], R2 ;  /* 0x0000080201007387 */ /* 0x0001e20000100800 */
[----:B------:R-:W-:Y:S01]  /*0310*/  IMAD.MOV.U32 R7, RZ, RZ, R19 ;  /* 0x000000ffff077224 */ /* 0x000fe200078e0013 */
[----:B--2---:R-:W-:Y:S01]  /*0320*/  MOV R4, UR4 ;  /* 0x0000000400047c02 */ /* 0x004fe20008000f00 */
[----:B0-----:R-:W-:-:S07]  /*0330*/  IMAD.U32 R5, RZ, RZ, UR5 ;  /* 0x00000005ff057e24 */ /* 0x001fce000f8e00ff */
[----:B------:R-:W-:-:S07]  /*0340*/  LEPC R20, `(.L_x_1) ;  /* 0x000000001014794e */ /* 0x000fce0000000000 */
[----:B-1----:R-:W-:Y:S05]  /*0350*/  CALL.ABS.NOINC R22 ;  /* 0x0000000016007343 */ /* 0x002fea0003c00000 */
.L_x_1:
[----:B------:R-:W-:Y:S05]  /*0360*/  EXIT ;  /* 0x000000000000794d */ /* 0x000fea0003800000 */
.L_x_2:
[----:B------:R-:W-:-:S00]  /*0370*/  BRA `(.L_x_2) ;  /* 0xfffffffc00fc7947 */ /* 0x000fc0000383ffff */
[----:B------:R-:W-:-:S00]  /*0380*/  NOP ;  /* 0x0000000000007918 */ /* 0x000fc00000000000 */
[----:B------:R-:W-:-:S00]  /*0390*/  NOP ;  /* 0x0000000000007918 */ /* 0x000fc00000000000 */
[----:B------:R-:W-:-:S00]  /*03a0*/  NOP ;  /* 0x0000000000007918 */ /* 0x000fc00000000000 */
[----:B------:R-:W-:-:S00]  /*03b0*/  NOP ;  /* 0x0000000000007918 */ /* 0x000fc00000000000 */
[----:B------:R-:W-:-:S00]  /*03c0*/  NOP ;  /* 0x0000000000007918 */ /* 0x000fc00000000000 */
[----:B------:R-:W-:-:S00]  /*03d0*/  NOP ;  /* 0x0000000000007918 */ /* 0x000fc00000000000 */
[----:B------:R-:W-:-:S00]  /*03e0*/  NOP ;  /* 0x0000000000007918 */ /* 0x000fc00000000000 */
[----:B------:R-:W-:-:S00]  /*03f0*/  NOP ;  /* 0x0000000000007918 */ /* 0x000fc00000000000 */
.L_x_3:


//--------------------- .nv.global.init           --------------------------
	.section	.nv.global.init,"aw",@progbits
.nv.global.init:
	.type		$str$1,@object
	.size		$str$1,($str - $str$1)
$str$1:
        /*0000*/ 	.byte	0x62, 0x6c, 0x6f, 0x63, 0x6b, 0x49, 0x64, 0x78, 0x20, 0x25, 0x64, 0x2c, 0x20, 0x62, 0x6c, 0x6f
        /*0010*/ 	.byte	0x63, 0x6b, 0x44, 0x69, 0x6d, 0x20, 0x25, 0x64, 0x2c, 0x20, 0x74, 0x68, 0x72, 0x65, 0x61, 0x64
        /*0020*/ 	.byte	0x49, 0x64, 0x78, 0x20, 0x25, 0x64, 0x0a, 0x00
	.type		$str,@object
	.size		$str,(.L_0 - $str)
$str:
        /*0028*/ 	.byte	0x54, 0x68, 0x72, 0x65, 0x61, 0x64, 0x20, 0x25, 0x64, 0x20, 0x2d, 0x20, 0x41, 0x5b, 0x25, 0x64
        /*0038*/ 	.byte	0x5d, 0x20, 0x2b, 0x20, 0x42, 0x5b, 0x25, 0x64, 0x5d, 0x20, 0x3d, 0x20, 0x25, 0x2e, 0x30, 0x66
        /*0048*/ 	.byte	0x20, 0x2b, 0x20, 0x25, 0x2e, 0x30, 0x66, 0x20, 0x3d, 0x20, 0x25, 0x2e, 0x30, 0x66, 0x0a, 0x00
.L_0:


//--------------------- .nv.shared.reserved.0     --------------------------
	.section	.nv.shared.reserved.0,"aw",@nobits
	.weak		__nv_reservedSMEM_offset_0_alias
	.size		__nv_reservedSMEM_offset_0_alias, 0, 64
	.other		__nv_reservedSMEM_offset_0_alias,@"STO_CUDA_RESERVED_SHARED STV_DEFAULT"
__nv_reservedSMEM_offset_0_alias:
	.zero		0
	.zero		64


//--------------------- .nv.constant0._Z14addArrayKernelPfS_S_i --------------------------
	.section	.nv.constant0._Z14addArrayKernelPfS_S_i,"a",@progbits
	.sectionflags	@""
	.align	4
.nv.constant0._Z14addArrayKernelPfS_S_i:
	.zero		924


//--------------------- SYMBOLS --------------------------

	.type		.nv.reservedSmem.offset0,@object
	.size		.nv.reservedSmem.offset0,0x4
	.type		vprintf,@function
